//
// Generated by NVIDIA NVVM Compiler
//
// Compiler Build ID: CL-36424714
// Cuda compilation tools, release 13.0, V13.0.88
// Based on NVVM 20.0.0
//

.version 9.0
.target sm_100
.address_size 64

	// .globl	_Z9matrixMulPKfS0_Pfi

.visible .entry _Z9matrixMulPKfS0_Pfi(
	.param .u64 .ptr .align 1 _Z9matrixMulPKfS0_Pfi_param_0,
	.param .u64 .ptr .align 1 _Z9matrixMulPKfS0_Pfi_param_1,
	.param .u64 .ptr .align 1 _Z9matrixMulPKfS0_Pfi_param_2,
	.param .u32 _Z9matrixMulPKfS0_Pfi_param_3
)
{
	.reg .pred 	%p<10>;
	.reg .b32 	%r<75>;
	.reg .b32 	%f<62>;
	.reg .b64 	%rd<67>;

	ld.param.u64 	%rd14, [_Z9matrixMulPKfS0_Pfi_param_0];
	ld.param.u64 	%rd15, [_Z9matrixMulPKfS0_Pfi_param_1];
	ld.param.u32 	%r30, [_Z9matrixMulPKfS0_Pfi_param_3];
	cvta.to.global.u64 	%rd1, %rd15;
	cvta.to.global.u64 	%rd2, %rd14;
	mov.u32 	%r31, %ctaid.y;
	mov.u32 	%r32, %ntid.y;
	mov.u32 	%r33, %tid.y;
	mad.lo.s32 	%r1, %r31, %r32, %r33;
	mov.u32 	%r34, %ctaid.x;
	mov.u32 	%r35, %ntid.x;
	mov.u32 	%r36, %tid.x;
	mad.lo.s32 	%r2, %r34, %r35, %r36;
	max.s32 	%r37, %r1, %r2;
	setp.ge.s32 	%p1, %r37, %r30;
	@%p1 bra 	$L__BB0_13;
	mul.lo.s32 	%r3, %r30, %r1;
	and.b32  	%r4, %r30, 7;
	setp.lt.u32 	%p2, %r30, 8;
	mov.b32 	%r69, 0;
	mov.u32 	%r74, %r69;
	@%p2 bra 	$L__BB0_4;
	and.b32  	%r69, %r30, 2147483640;
	neg.s32 	%r63, %r69;
	mul.wide.s32 	%rd16, %r30, 4;
	add.s64 	%rd3, %rd1, %rd16;
	shl.b32 	%r7, %r30, 3;
	mul.wide.s32 	%rd17, %r30, 8;
	add.s64 	%rd4, %rd1, %rd17;
	mul.wide.s32 	%rd18, %r30, 12;
	add.s64 	%rd5, %rd1, %rd18;
	mul.wide.s32 	%rd19, %r30, 16;
	add.s64 	%rd6, %rd1, %rd19;
	mul.wide.s32 	%rd20, %r30, 20;
	add.s64 	%rd7, %rd1, %rd20;
	mul.wide.s32 	%rd21, %r30, 24;
	add.s64 	%rd8, %rd1, %rd21;
	mul.wide.s32 	%rd22, %r30, 28;
	add.s64 	%rd9, %rd1, %rd22;
	mul.wide.u32 	%rd23, %r3, 4;
	add.s64 	%rd24, %rd23, %rd2;
	add.s64 	%rd66, %rd24, 16;
	mov.b32 	%r74, 0;
	mov.u32 	%r62, %r2;
$L__BB0_3:
	.pragma "nounroll";
	mul.wide.s32 	%rd25, %r62, 4;
	add.s64 	%rd26, %rd3, %rd25;
	add.s64 	%rd27, %rd4, %rd25;
	add.s64 	%rd28, %rd5, %rd25;
	add.s64 	%rd29, %rd6, %rd25;
	add.s64 	%rd30, %rd7, %rd25;
	add.s64 	%rd31, %rd8, %rd25;
	add.s64 	%rd32, %rd9, %rd25;
	add.s64 	%rd33, %rd1, %rd25;
	ld.global.f32 	%f1, [%rd66+-16];
	ld.global.f32 	%f2, [%rd33];
	cvt.rn.f32.s32 	%f3, %r74;
	fma.rn.f32 	%f4, %f1, %f2, %f3;
	cvt.rzi.s32.f32 	%r41, %f4;
	ld.global.f32 	%f5, [%rd66+-12];
	ld.global.f32 	%f6, [%rd26];
	cvt.rn.f32.s32 	%f7, %r41;
	fma.rn.f32 	%f8, %f5, %f6, %f7;
	cvt.rzi.s32.f32 	%r42, %f8;
	ld.global.f32 	%f9, [%rd66+-8];
	ld.global.f32 	%f10, [%rd27];
	cvt.rn.f32.s32 	%f11, %r42;
	fma.rn.f32 	%f12, %f9, %f10, %f11;
	cvt.rzi.s32.f32 	%r43, %f12;
	ld.global.f32 	%f13, [%rd66+-4];
	ld.global.f32 	%f14, [%rd28];
	cvt.rn.f32.s32 	%f15, %r43;
	fma.rn.f32 	%f16, %f13, %f14, %f15;
	cvt.rzi.s32.f32 	%r44, %f16;
	ld.global.f32 	%f17, [%rd66];
	ld.global.f32 	%f18, [%rd29];
	cvt.rn.f32.s32 	%f19, %r44;
	fma.rn.f32 	%f20, %f17, %f18, %f19;
	cvt.rzi.s32.f32 	%r45, %f20;
	ld.global.f32 	%f21, [%rd66+4];
	ld.global.f32 	%f22, [%rd30];
	cvt.rn.f32.s32 	%f23, %r45;
	fma.rn.f32 	%f24, %f21, %f22, %f23;
	cvt.rzi.s32.f32 	%r46, %f24;
	ld.global.f32 	%f25, [%rd66+8];
	ld.global.f32 	%f26, [%rd31];
	cvt.rn.f32.s32 	%f27, %r46;
	fma.rn.f32 	%f28, %f25, %f26, %f27;
	cvt.rzi.s32.f32 	%r47, %f28;
	ld.global.f32 	%f29, [%rd66+12];
	ld.global.f32 	%f30, [%rd32];
	cvt.rn.f32.s32 	%f31, %r47;
	fma.rn.f32 	%f32, %f29, %f30, %f31;
	cvt.rzi.s32.f32 	%r74, %f32;
	add.s32 	%r63, %r63, 8;
	add.s32 	%r62, %r62, %r7;
	add.s64 	%rd66, %rd66, 32;
	setp.ne.s32 	%p3, %r63, 0;
	@%p3 bra 	$L__BB0_3;
$L__BB0_4:
	setp.eq.s32 	%p4, %r4, 0;
	@%p4 bra 	$L__BB0_12;
	and.b32  	%r17, %r30, 3;
	setp.lt.u32 	%p5, %r4, 4;
	@%p5 bra 	$L__BB0_7;
	add.s32 	%r49, %r69, %r3;
	mul.wide.u32 	%rd34, %r49, 4;
	add.s64 	%rd35, %rd2, %rd34;
	ld.global.f32 	%f33, [%rd35];
	mad.lo.s32 	%r50, %r69, %r30, %r2;
	mul.wide.s32 	%rd36, %r50, 4;
	add.s64 	%rd37, %rd1, %rd36;
	ld.global.f32 	%f34, [%rd37];
	cvt.rn.f32.s32 	%f35, %r74;
	fma.rn.f32 	%f36, %f33, %f34, %f35;
	cvt.rzi.s32.f32 	%r51, %f36;
	cvt.u64.u32 	%rd38, %r3;
	cvt.u64.u32 	%rd39, %r69;
	add.s64 	%rd40, %rd39, %rd38;
	shl.b64 	%rd41, %rd40, 2;
	add.s64 	%rd42, %rd2, %rd41;
	ld.global.f32 	%f37, [%rd42+4];
	mul.wide.s32 	%rd43, %r30, 4;
	add.s64 	%rd44, %rd37, %rd43;
	ld.global.f32 	%f38, [%rd44];
	cvt.rn.f32.s32 	%f39, %r51;
	fma.rn.f32 	%f40, %f37, %f38, %f39;
	cvt.rzi.s32.f32 	%r52, %f40;
	ld.global.f32 	%f41, [%rd42+8];
	add.s64 	%rd45, %rd44, %rd43;
	ld.global.f32 	%f42, [%rd45];
	cvt.rn.f32.s32 	%f43, %r52;
	fma.rn.f32 	%f44, %f41, %f42, %f43;
	cvt.rzi.s32.f32 	%r53, %f44;
	ld.global.f32 	%f45, [%rd42+12];
	add.s64 	%rd46, %rd45, %rd43;
	ld.global.f32 	%f46, [%rd46];
	cvt.rn.f32.s32 	%f47, %r53;
	fma.rn.f32 	%f48, %f45, %f46, %f47;
	cvt.rzi.s32.f32 	%r74, %f48;
	add.s32 	%r69, %r69, 4;
$L__BB0_7:
	setp.eq.s32 	%p6, %r17, 0;
	@%p6 bra 	$L__BB0_12;
	setp.eq.s32 	%p7, %r17, 1;
	@%p7 bra 	$L__BB0_10;
	add.s32 	%r55, %r69, %r3;
	mul.wide.u32 	%rd47, %r55, 4;
	add.s64 	%rd48, %rd2, %rd47;
	ld.global.f32 	%f49, [%rd48];
	mad.lo.s32 	%r56, %r69, %r30, %r2;
	mul.wide.s32 	%rd49, %r56, 4;
	add.s64 	%rd50, %rd1, %rd49;
	ld.global.f32 	%f50, [%rd50];
	cvt.rn.f32.s32 	%f51, %r74;
	fma.rn.f32 	%f52, %f49, %f50, %f51;
	cvt.rzi.s32.f32 	%r57, %f52;
	cvt.u64.u32 	%rd51, %r3;
	cvt.u64.u32 	%rd52, %r69;
	add.s64 	%rd53, %rd52, %rd51;
	shl.b64 	%rd54, %rd53, 2;
	add.s64 	%rd55, %rd2, %rd54;
	ld.global.f32 	%f53, [%rd55+4];
	mul.wide.s32 	%rd56, %r30, 4;
	add.s64 	%rd57, %rd50, %rd56;
	ld.global.f32 	%f54, [%rd57];
	cvt.rn.f32.s32 	%f55, %r57;
	fma.rn.f32 	%f56, %f53, %f54, %f55;
	cvt.rzi.s32.f32 	%r74, %f56;
	add.s32 	%r69, %r69, 2;
$L__BB0_10:
	and.b32  	%r58, %r30, 1;
	setp.eq.b32 	%p8, %r58, 1;
	not.pred 	%p9, %p8;
	@%p9 bra 	$L__BB0_12;
	add.s32 	%r59, %r69, %r3;
	mul.wide.u32 	%rd58, %r59, 4;
	add.s64 	%rd59, %rd2, %rd58;
	ld.global.f32 	%f57, [%rd59];
	mad.lo.s32 	%r60, %r69, %r30, %r2;
	mul.wide.s32 	%rd60, %r60, 4;
	add.s64 	%rd61, %rd1, %rd60;
	ld.global.f32 	%f58, [%rd61];
	cvt.rn.f32.s32 	%f59, %r74;
	fma.rn.f32 	%f60, %f57, %f58, %f59;
	cvt.rzi.s32.f32 	%r74, %f60;
$L__BB0_12:
	ld.param.u64 	%rd65, [_Z9matrixMulPKfS0_Pfi_param_2];
	cvt.rn.f32.s32 	%f61, %r74;
	add.s32 	%r61, %r3, %r2;
	cvta.to.global.u64 	%rd62, %rd65;
	mul.wide.s32 	%rd63, %r61, 4;
	add.s64 	%rd64, %rd62, %rd63;
	st.global.f32 	[%rd64], %f61;
$L__BB0_13:
	ret;

}


// ===== COMPILED SASS (sm_100) =====

	.target	sm_100

	.elftype	@"ET_EXEC"


//--------------------- .note.nv.tkinfo           --------------------------
	.section	.note.nv.tkinfo,"",@"SHT_NOTE"
	.sectionflags	@"SHF_NOTE_NV_TKINFO"
	.tkinfo
        /*0018*/ 	.word	0x00000002
        /*0030*/ 	.string	""
        /*0030*/ 	.string	"ptxas"
        /*0030*/ 	.string	"Cuda compilation tools, release 13.0, V13.0.88"
        /*0030*/ 	.string	"Build cuda_13.0.r13.0/compiler.36424714_0"
        /*0030*/ 	.string	"-arch sm_100 -m 64 "



//--------------------- .note.nv.cuinfo           --------------------------
	.section	.note.nv.cuinfo,"",@"SHT_NOTE"
	.sectionflags	@"SHF_NOTE_NV_CUINFO"
        /*0018*/ 	.short	0x0002
        /*001a*/ 	.short	0x0064
        /*001c*/ 	.short	0x0082
	.zero		2


//--------------------- .nv.info                  --------------------------
	.section	.nv.info,"",@"SHT_CUDA_INFO"
	.align	4


	//----- nvinfo : EIATTR_REGCOUNT
	.align		4
        /*0000*/ 	.byte	0x04, 0x2f
        /*0002*/ 	.short	(.L_1 - .L_0)
	.align		4
.L_0:
        /*0004*/ 	.word	index@(_Z9matrixMulPKfS0_Pfi)
        /*0008*/ 	.word	0x0000001e


	//----- nvinfo : EIATTR_FRAME_SIZE
	.align		4
.L_1:
        /*000c*/ 	.byte	0x04, 0x11
        /*000e*/ 	.short	(.L_3 - .L_2)
	.align		4
.L_2:
        /*0010*/ 	.word	index@(_Z9matrixMulPKfS0_Pfi)
        /*0014*/ 	.word	0x00000000


	//----- nvinfo : EIATTR_MIN_STACK_SIZE
	.align		4
.L_3:
        /*0018*/ 	.byte	0x04, 0x12
        /*001a*/ 	.short	(.L_5 - .L_4)
	.align		4
.L_4:
        /*001c*/ 	.word	index@(_Z9matrixMulPKfS0_Pfi)
        /*0020*/ 	.word	0x00000000
.L_5:


//--------------------- .nv.compat                --------------------------
	.section	.nv.compat,"",@"SHT_CUDA_COMPAT_INFO"
	.align	4
        /*0000*/ 	.byte	0x02, 0x09, 0x00, 0x00, 0x02, 0x02, 0x01, 0x00, 0x02, 0x05, 0x05, 0x00, 0x03, 0x07, 0x01, 0x01
        /*0010*/ 	.byte	0x02, 0x03, 0x00, 0x00, 0x02, 0x06, 0x01, 0x00, 0x04, 0x0b, 0x08, 0x00, 0x09, 0x00, 0x00, 0x00
        /*0020*/ 	.byte	0x00, 0x00, 0x00, 0x00


//--------------------- .nv.info._Z9matrixMulPKfS0_Pfi --------------------------
	.section	.nv.info._Z9matrixMulPKfS0_Pfi,"",@"SHT_CUDA_INFO"
	.sectionflags	@""
	.align	4


	//----- nvinfo : EIATTR_CUDA_API_VERSION
	.align		4
        /*0000*/ 	.byte	0x04, 0x37
        /*0002*/ 	.short	(.L_7 - .L_6)
.L_6:
        /*0004*/ 	.word	0x00000082


	//----- nvinfo : EIATTR_KPARAM_INFO
	.align		4
.L_7:
        /*0008*/ 	.byte	0x04, 0x17
        /*000a*/ 	.short	(.L_9 - .L_8)
.L_8:
        /*000c*/ 	.word	0x00000000
        /*0010*/ 	.short	0x0003
        /*0012*/ 	.short	0x0018
        /*0014*/ 	.byte	0x00, 0xf0, 0x11, 0x00


	//----- nvinfo : EIATTR_KPARAM_INFO
	.align		4
.L_9:
        /*0018*/ 	.byte	0x04, 0x17
        /*001a*/ 	.short	(.L_11 - .L_10)
.L_10:
        /*001c*/ 	.word	0x00000000
        /*0020*/ 	.short	0x0002
        /*0022*/ 	.short	0x0010
        /*0024*/ 	.byte	0x00, 0xf5, 0x21, 0x00


	//----- nvinfo : EIATTR_KPARAM_INFO
	.align		4
.L_11:
        /*0028*/ 	.byte	0x04, 0x17
        /*002a*/ 	.short	(.L_13 - .L_12)
.L_12:
        /*002c*/ 	.word	0x00000000
        /*0030*/ 	.short	0x0001
        /*0032*/ 	.short	0x0008
        /*0034*/ 	.byte	0x00, 0xf5, 0x21, 0x00


	//----- nvinfo : EIATTR_KPARAM_INFO
	.align		4
.L_13:
        /*0038*/ 	.byte	0x04, 0x17
        /*003a*/ 	.short	(.L_15 - .L_14)
.L_14:
        /*003c*/ 	.word	0x00000000
        /*0040*/ 	.short	0x0000
        /*0042*/ 	.short	0x0000
        /*0044*/ 	.byte	0x00, 0xf5, 0x21, 0x00


	//----- nvinfo : EIATTR_SPARSE_MMA_MASK
	.align		4
.L_15:
        /*0048*/ 	.byte	0x03, 0x50
        /*004a*/ 	.short	0x0000


	//----- nvinfo : EIATTR_MAXREG_COUNT
	.align		4
        /*004c*/ 	.byte	0x03, 0x1b
        /*004e*/ 	.short	0x00ff


	//----- nvinfo : EIATTR_MERCURY_ISA_VERSION
	.align		4
        /*0050*/ 	.byte	0x03, 0x5f
        /*0052*/ 	.short	0x0101


	//----- nvinfo : EIATTR_VRC_CTA_INIT_COUNT
	.align		4
        /*0054*/ 	.byte	0x02, 0x4a
	.zero		1
	.zero		1


	//----- nvinfo : EIATTR_EXIT_INSTR_OFFSETS
	.align		4
        /*0058*/ 	.byte	0x04, 0x1c
        /*005a*/ 	.short	(.L_17 - .L_16)


	//   ....[0]....
.L_16:
        /*005c*/ 	.word	0x000000c0


	//   ....[1]....
        /*0060*/ 	.word	0x00000c30


	//----- nvinfo : EIATTR_CBANK_PARAM_SIZE
	.align		4
.L_17:
        /*0064*/ 	.byte	0x03, 0x19
        /*0066*/ 	.short	0x001c


	//----- nvinfo : EIATTR_PARAM_CBANK
	.align		4
        /*0068*/ 	.byte	0x04, 0x0a
        /*006a*/ 	.short	(.L_19 - .L_18)
	.align		4
.L_18:
        /*006c*/ 	.word	index@(.nv.constant0._Z9matrixMulPKfS0_Pfi)
        /*0070*/ 	.short	0x0380
        /*0072*/ 	.short	0x001c


	//----- nvinfo : EIATTR_SW_WAR
	.align		4
.L_19:
        /*0074*/ 	.byte	0x04, 0x36
        /*0076*/ 	.short	(.L_21 - .L_20)
.L_20:
        /*0078*/ 	.word	0x00000008
.L_21:


//--------------------- .nv.callgraph             --------------------------
	.section	.nv.callgraph,"",@"SHT_CUDA_CALLGRAPH"
	.align	4
	.sectionentsize	8
	.align		4
        /*0000*/ 	.word	0x00000000
	.align		4
        /*0004*/ 	.word	0xffffffff
	.align		4
        /*0008*/ 	.word	0x00000000
	.align		4
        /*000c*/ 	.word	0xfffffffe
	.align		4
        /*0010*/ 	.word	0x00000000
	.align		4
        /*0014*/ 	.word	0xfffffffd
	.align		4
        /*0018*/ 	.word	0x00000000
	.align		4
        /*001c*/ 	.word	0xfffffffc


//--------------------- .text._Z9matrixMulPKfS0_Pfi --------------------------
	.section	.text._Z9matrixMulPKfS0_Pfi,"ax",@progbits
	.align	128
        .global         _Z9matrixMulPKfS0_Pfi
        .type           _Z9matrixMulPKfS0_Pfi,@function
        .size           _Z9matrixMulPKfS0_Pfi,(.L_x_6 - _Z9matrixMulPKfS0_Pfi)
        .other          _Z9matrixMulPKfS0_Pfi,@"STO_CUDA_ENTRY STV_DEFAULT"
_Z9matrixMulPKfS0_Pfi:
.text._Z9matrixMulPKfS0_Pfi:
[----:B------:R-:W-:Y:S01]  /*0000*/  LDC R1, c[0x0][0x37c] ;  /* 0x0000df00ff017b82 */ /* 0x000fe20000000800 */
[----:B------:R-:W0:Y:S07]  /*0010*/  S2R R0, SR_TID.Y ;  /* 0x0000000000007919 */ /* 0x000e2e0000002200 */
[----:B------:R-:W0:Y:S01]  /*0020*/  S2UR UR4, SR_CTAID.Y ;  /* 0x00000000000479c3 */ /* 0x000e220000002600 */
[----:B------:R-:W1:Y:S01]  /*0030*/  LDCU UR12, c[0x0][0x398] ;  /* 0x00007300ff0c77ac */ /* 0x000e620008000800 */
[----:B------:R-:W2:Y:S06]  /*0040*/  S2R R3, SR_TID.X ;  /* 0x0000000000037919 */ /* 0x000eac0000002100 */
[----:B------:R-:W0:Y:S08]  /*0050*/  LDC R11, c[0x0][0x364] ;  /* 0x0000d900ff0b7b82 */ /* 0x000e300000000800 */
[----:B------:R-:W2:Y:S08]  /*0060*/  S2UR UR5, SR_CTAID.X ;  /* 0x00000000000579c3 */ /* 0x000eb00000002500 */
[----:B------:R-:W2:Y:S01]  /*0070*/  LDC R2, c[0x0][0x360] ;  /* 0x0000d800ff027b82 */ /* 0x000ea20000000800 */
[----:B0-----:R-:W-:-:S02]  /*0080*/  IMAD R11, R11, UR4, R0 ;  /* 0x000000040b0b7c24 */ /* 0x001fc4000f8e0200 */
[----:B--2---:R-:W-:-:S05]  /*0090*/  IMAD R0, R2, UR5, R3 ;  /* 0x0000000502007c24 */ /* 0x004fca000f8e0203 */
[----:B------:R-:W-:-:S04]  /*00a0*/  VIMNMX R2, PT, PT, R11, R0, !PT ;  /* 0x000000000b027248 */ /* 0x000fc80007fe0100 */
[----:B-1----:R-:W-:-:S13]  /*00b0*/  ISETP.GE.AND P0, PT, R2, UR12, PT ;  /* 0x0000000c02007c0c */ /* 0x002fda000bf06270 */
[----:B------:R-:W-:Y:S05]  /*00c0*/  @P0 EXIT ;  /* 0x000000000000094d */ /* 0x000fea0003800000 */
[----:B------:R-:W-:Y:S01]  /*00d0*/  UISETP.GE.U32.AND UP0, UPT, UR12, 0x8, UPT ;  /* 0x000000080c00788c */ /* 0x000fe2000bf06070 */
[----:B------:R-:W-:Y:S02]  /*00e0*/  HFMA2 R10, -RZ, RZ, 0, 0 ;  /* 0x00000000ff0a7431 */ /* 0x000fe400000001ff */
[----:B------:R-:W-:Y:S01]  /*00f0*/  IMAD R11, R11, UR12, RZ ;  /* 0x0000000c0b0b7c24 */ /* 0x000fe2000f8e02ff */
[----:B------:R-:W-:Y:S01]  /*0100*/  UMOV UR4, URZ ;  /* 0x000000ff00047c82 */ /* 0x000fe20008000000 */
[----:B------:R-:W0:Y:S04]  /*0110*/  LDCU.64 UR10, c[0x0][0x358] ;  /* 0x00006b00ff0a77ac */ /* 0x000e280008000a00 */
[----:B------:R-:W-:Y:S05]  /*0120*/  BRA.U !UP0, `(.L_x_0) ;  /* 0x0000000508487547 */ /* 0x000fea000b800000 */
[----:B------:R-:W1:Y:S01]  /*0130*/  LDCU.128 UR16, c[0x0][0x380] ;  /* 0x00007000ff1077ac */ /* 0x000e620008000c00 */
[----:B------:R-:W-:Y:S02]  /*0140*/  MOV R10, RZ ;  /* 0x000000ff000a7202 */ /* 0x000fe40000000f00 */
[----:B------:R-:W-:Y:S01]  /*0150*/  MOV R12, R0 ;  /* 0x00000000000c7202 */ /* 0x000fe20000000f00 */
[----:B------:R-:W-:-:S04]  /*0160*/  ULOP3.LUT UR4, UR12, 0x7ffffff8, URZ, 0xc0, !UPT ;  /* 0x7ffffff80c047892 */ /* 0x000fc8000f8ec0ff */
[----:B------:R-:W-:Y:S01]  /*0170*/  UIADD3 UR5, UPT, UPT, -UR4, URZ, URZ ;  /* 0x000000ff04057290 */ /* 0x000fe2000fffe1ff */
[----:B-1----:R-:W-:Y:S01]  /*0180*/  MOV R2, UR16 ;  /* 0x0000001000027c02 */ /* 0x002fe20008000f00 */
[----:B------:R-:W-:Y:S01]  /*0190*/  UIMAD.WIDE UR6, UR12, 0x18, UR18 ;  /* 0x000000180c0678a5 */ /* 0x000fe2000f8e0212 */
[----:B------:R-:W-:Y:S01]  /*01a0*/  MOV R3, UR17 ;  /* 0x0000001100037c02 */ /* 0x000fe20008000f00 */
[----:B------:R-:W-:Y:S02]  /*01b0*/  UIMAD.WIDE UR8, UR12, 0x1c, UR18 ;  /* 0x0000001c0c0878a5 */ /* 0x000fe4000f8e0212 */
[----:B------:R-:W-:-:S03]  /*01c0*/  IMAD.WIDE.U32 R2, R11, 0x4, R2 ;  /* 0x000000040b027825 */ /* 0x000fc600078e0002 */
[----:B------:R-:W-:-:S05]  /*01d0*/  IADD3 R2, P0, PT, R2, 0x10, RZ ;  /* 0x0000001002027810 */ /* 0x000fca0007f1e0ff */
[----:B------:R-:W-:-:S08]  /*01e0*/  IMAD.X R3, RZ, RZ, R3, P0 ;  /* 0x000000ffff037224 */ /* 0x000fd000000e0603 */
.L_x_1:
[----:B------:R-:W-:Y:S01]  /*01f0*/  IMAD.MOV.U32 R9, RZ, RZ, 0x4 ;  /* 0x00000004ff097424 */ /* 0x000fe200078e00ff */
[----:B0-----:R-:W2:Y:S03]  /*0200*/  LDG.E R14, desc[UR10][R2.64+-0x10] ;  /* 0xfffff00a020e7981 */ /* 0x001ea6000c1e1900 */
[----:B------:R-:W-:Y:S01]  /*0210*/  IMAD.WIDE R8, R12, R9, UR18 ;  /* 0x000000120c087e25 */ /* 0x000fe2000f8e0209 */
[----:B------:R-:W-:Y:S01]  /*0220*/  UIMAD.WIDE UR14, UR12, 0x4, UR18 ;  /* 0x000000040c0e78a5 */ /* 0x000fe2000f8e0212 */
[----:B------:R-:W3:Y:S04]  /*0230*/  LDG.E R16, desc[UR10][R2.64+-0xc] ;  /* 0xfffff40a02107981 */ /* 0x000ee8000c1e1900 */
[----:B------:R0:W2:Y:S01]  /*0240*/  LDG.E R13, desc[UR10][R8.64] ;  /* 0x0000000a080d7981 */ /* 0x0000a2000c1e1900 */
[----:B------:R-:W-:-:S02]  /*0250*/  MOV R4, UR14 ;  /* 0x0000000e00047c02 */ /* 0x000fc40008000f00 */
[----:B------:R-:W-:Y:S01]  /*0260*/  MOV R5, UR15 ;  /* 0x0000000f00057c02 */ /* 0x000fe20008000f00 */
[----:B------:R-:W4:Y:S02]  /*0270*/  LDG.E R18, desc[UR10][R2.64+-0x8] ;  /* 0xfffff80a02127981 */ /* 0x000f24000c1e1900 */
[----:B------:R-:W-:Y:S02]  /*0280*/  IMAD.WIDE R4, R12, 0x4, R4 ;  /* 0x000000040c047825 */ /* 0x000fe400078e0204 */
[----:B------:R-:W5:Y:S04]  /*0290*/  LDG.E R20, desc[UR10][R2.64+-0x4] ;  /* 0xfffffc0a02147981 */ /* 0x000f68000c1e1900 */
[----:B-1----:R1:W3:Y:S01]  /*02a0*/  LDG.E R15, desc[UR10][R4.64] ;  /* 0x0000000a040f7981 */ /* 0x0022e2000c1e1900 */
[----:B------:R-:W-:Y:S01]  /*02b0*/  UIMAD.WIDE UR14, UR12, 0x8, UR18 ;  /* 0x000000080c0e78a5 */ /* 0x000fe2000f8e0212 */
[----:B------:R-:W-:-:S02]  /*02c0*/  IMAD.MOV.U32 R27, RZ, RZ, 0x4 ;  /* 0x00000004ff1b7424 */ /* 0x000fc400078e00ff */
[----:B------:R-:W5:Y:S03]  /*02d0*/  LDG.E R21, desc[UR10][R2.64] ;  /* 0x0000000a02157981 */ /* 0x000f66000c1e1900 */
[----:B------:R-:W-:Y:S01]  /*02e0*/  MOV R7, UR15 ;  /* 0x0000000f00077c02 */ /* 0x000fe20008000f00 */
[----:B------:R-:W-:Y:S01]  /*02f0*/  IMAD.U32 R6, RZ, RZ, UR14 ;  /* 0x0000000eff067e24 */ /* 0x000fe2000f8e00ff */
[----:B------:R-:W5:Y:S03]  /*0300*/  LDG.E R23, desc[UR10][R2.64+0x4] ;  /* 0x0000040a02177981 */ /* 0x000f66000c1e1900 */
[----:B------:R-:W-:Y:S01]  /*0310*/  IMAD.WIDE R6, R12, 0x4, R6 ;  /* 0x000000040c067825 */ /* 0x000fe200078e0206 */
[----:B------:R-:W5:Y:S04]  /*0320*/  LDG.E R24, desc[UR10][R2.64+0x8] ;  /* 0x0000080a02187981 */ /* 0x000f68000c1e1900 */
[----:B------:R1:W4:Y:S01]  /*0330*/  LDG.E R17, desc[UR10][R6.64] ;  /* 0x0000000a06117981 */ /* 0x000322000c1e1900 */
[----:B------:R-:W-:Y:S01]  /*0340*/  UIMAD.WIDE UR14, UR12, 0xc, UR18 ;  /* 0x0000000c0c0e78a5 */ /* 0x000fe2000f8e0212 */
[----:B0-----:R-:W-:-:S02]  /*0350*/  MOV R9, 0x4 ;  /* 0x0000000400097802 */ /* 0x001fc40000000f00 */
[----:B------:R-:W5:Y:S03]  /*0360*/  LDG.E R25, desc[UR10][R2.64+0xc] ;  /* 0x00000c0a02197981 */ /* 0x000f66000c1e1900 */
[----:B------:R-:W-:-:S05]  /*0370*/  IMAD.WIDE R8, R12, R9, UR14 ;  /* 0x0000000e0c087e25 */ /* 0x000fca000f8e0209 */
[----:B------:R0:W5:Y:S01]  /*0380*/  LDG.E R19, desc[UR10][R8.64] ;  /* 0x0000000a08137981 */ /* 0x000162000c1e1900 */
[----:B------:R-:W-:-:S06]  /*0390*/  UIMAD.WIDE UR14, UR12, 0x10, UR18 ;  /* 0x000000100c0e78a5 */ /* 0x000fcc000f8e0212 */
[----:B------:R-:W-:-:S05]  /*03a0*/  IMAD.WIDE R26, R12, R27, UR14 ;  /* 0x0000000e0c1a7e25 */ /* 0x000fca000f8e021b */
[----:B------:R0:W5:Y:S01]  /*03b0*/  LDG.E R22, desc[UR10][R26.64] ;  /* 0x0000000a1a167981 */ /* 0x000162000c1e1900 */
[----:B-1----:R-:W-:Y:S01]  /*03c0*/  HFMA2 R5, -RZ, RZ, 0, 2.384185791015625e-07 ;  /* 0x00000004ff057431 */ /* 0x002fe200000001ff */
[----:B------:R-:W-:-:S06]  /*03d0*/  UIMAD.WIDE UR14, UR12, 0x14, UR18 ;  /* 0x000000140c0e78a5 */ /* 0x000fcc000f8e0212 */
[----:B------:R-:W-:-:S06]  /*03e0*/  IMAD.WIDE R4, R12, R5, UR14 ;  /* 0x0000000e0c047e25 */ /* 0x000fcc000f8e0205 */
[----:B------:R1:W5:Y:S01]  /*03f0*/  LDG.E R4, desc[UR10][R4.64] ;  /* 0x0000000a04047981 */ /* 0x000362000c1e1900 */
[----:B------:R-:W-:-:S05]  /*0400*/  MOV R7, 0x4 ;  /* 0x0000000400077802 */ /* 0x000fca0000000f00 */
[----:B------:R-:W-:-:S06]  /*0410*/  IMAD.WIDE R6, R12, R7, UR6 ;  /* 0x000000060c067e25 */ /* 0x000fcc000f8e0207 */
[----:B------:R-:W5:Y:S01]  /*0420*/  LDG.E R7, desc[UR10][R6.64] ;  /* 0x0000000a06077981 */ /* 0x000f62000c1e1900 */
[----:B0-----:R-:W-:-:S05]  /*0430*/  HFMA2 R9, -RZ, RZ, 0, 2.384185791015625e-07 ;  /* 0x00000004ff097431 */ /* 0x001fca00000001ff */
[----:B------:R-:W-:-:S06]  /*0440*/  IMAD.WIDE R8, R12, R9, UR8 ;  /* 0x000000080c087e25 */ /* 0x000fcc000f8e0209 */
[----:B------:R0:W5:Y:S01]  /*0450*/  LDG.E R8, desc[UR10][R8.64] ;  /* 0x0000000a08087981 */ /* 0x000162000c1e1900 */
[----:B------:R-:W-:Y:S01]  /*0460*/  I2FP.F32.S32 R27, R10 ;  /* 0x0000000a001b7245 */ /* 0x000fe20000201400 */
[----:B------:R-:W-:-:S04]  /*0470*/  UIADD3 UR5, UPT, UPT, UR5, 0x8, URZ ;  /* 0x0000000805057890 */ /* 0x000fc8000fffe0ff */
[----:B------:R-:W-:Y:S01]  /*0480*/  UISETP.NE.AND UP0, UPT, UR5, URZ, UPT ;  /* 0x000000ff0500728c */ /* 0x000fe2000bf05270 */
[----:B--2---:R-:W-:-:S06]  /*0490*/  FFMA R13, R14, R13, R27 ;  /* 0x0000000d0e0d7223 */ /* 0x004fcc000000001b */
[----:B------:R-:W1:Y:S02]  /*04a0*/  F2I.TRUNC.NTZ R13, R13 ;  /* 0x0000000d000d7305 */ /* 0x000e64000020f100 */
[----:B-1----:R-:W-:-:S05]  /*04b0*/  I2FP.F32.S32 R5, R13 ;  /* 0x0000000d00057245 */ /* 0x002fca0000201400 */
[----:B---3--:R-:W-:-:S06]  /*04c0*/  FFMA R5, R16, R15, R5 ;  /* 0x0000000f10057223 */ /* 0x008fcc0000000005 */
[----:B------:R-:W1:Y:S02]  /*04d0*/  F2I.TRUNC.NTZ R5, R5 ;  /* 0x0000000500057305 */ /* 0x000e64000020f100 */
[----:B-1----:R-:W-:-:S05]  /*04e0*/  I2FP.F32.S32 R15, R5 ;  /* 0x00000005000f7245 */ /* 0x002fca0000201400 */
[----:B----4-:R-:W-:-:S06]  /*04f0*/  FFMA R15, R18, R17, R15 ;  /* 0x00000011120f7223 */ /* 0x010fcc000000000f */
[----:B------:R-:W0:Y:S02]  /*0500*/  F2I.TRUNC.NTZ R15, R15 ;  /* 0x0000000f000f7305 */ /* 0x000e24000020f100 */
[----:B0-----:R-:W-:-:S05]  /*0510*/  I2FP.F32.S32 R9, R15 ;  /* 0x0000000f00097245 */ /* 0x001fca0000201400 */
[----:B-----5:R-:W-:-:S06]  /*0520*/  FFMA R9, R20, R19, R9 ;  /* 0x0000001314097223 */ /* 0x020fcc0000000009 */
[----:B------:R-:W0:Y:S02]  /*0530*/  F2I.TRUNC.NTZ R9, R9 ;  /* 0x0000000900097305 */ /* 0x000e24000020f100 */
[----:B0-----:R-:W-:-:S05]  /*0540*/  I2FP.F32.S32 R6, R9 ;  /* 0x0000000900067245 */ /* 0x001fca0000201400 */
[----:B------:R-:W-:-:S06]  /*0550*/  FFMA R6, R21, R22, R6 ;  /* 0x0000001615067223 */ /* 0x000fcc0000000006 */
        /* <DEDUP_REMOVED lines=9> */
[----:B------:R-:W1:Y:S01]  /*05f0*/  F2I.TRUNC.NTZ R10, R10 ;  /* 0x0000000a000a7305 */ /* 0x000e62000020f100 */
[----:B------:R-:W-:Y:S01]  /*0600*/  IMAD.U32 R7, RZ, RZ, UR12 ;  /* 0x0000000cff077e24 */ /* 0x000fe2000f8e00ff */
[----:B------:R-:W-:-:S04]  /*0610*/  IADD3 R2, P0, PT, R2, 0x20, RZ ;  /* 0x0000002002027810 */ /* 0x000fc80007f1e0ff */
[----:B------:R-:W-:Y:S02]  /*0620*/  IADD3.X R3, PT, PT, RZ, R3, RZ, P0, !PT ;  /* 0x00000003ff037210 */ /* 0x000fe400007fe4ff */
[----:B------:R-:W-:Y:S01]  /*0630*/  LEA R12, R7, R12, 0x3 ;  /* 0x0000000c070c7211 */ /* 0x000fe200078e18ff */
[----:B------:R-:W-:Y:S06]  /*0640*/  BRA.U UP0, `(.L_x_1) ;  /* 0xfffffff900e87547 */ /* 0x000fec000b83ffff */
.L_x_0:
[----:B------:R-:W-:-:S04]  /*0650*/  ULOP3.LUT UR6, UR12, 0x7, URZ, 0xc0, !UPT ;  /* 0x000000070c067892 */ /* 0x000fc8000f8ec0ff */
[----:B------:R-:W-:-:S09]  /*0660*/  UISETP.NE.AND UP0, UPT, UR6, URZ, UPT ;  /* 0x000000ff0600728c */ /* 0x000fd2000bf05270 */
[----:B------:R-:W-:Y:S05]  /*0670*/  BRA.U !UP0, `(.L_x_2) ;  /* 0x0000000508587547 */ /* 0x000fea000b800000 */
[----:B------:R-:W-:Y:S02]  /*0680*/  UISETP.GE.U32.AND UP0, UPT, UR6, 0x4, UPT ;  /* 0x000000040600788c */ /* 0x000fe4000bf06070 */
[----:B------:R-:W-:-:S04]  /*0690*/  ULOP3.LUT UR5, UR12, 0x3, URZ, 0xc0, !UPT ;  /* 0x000000030c057892 */ /* 0x000fc8000f8ec0ff */
[----:B------:R-:W-:-:S03]  /*06a0*/  UISETP.NE.AND UP1, UPT, UR5, URZ, UPT ;  /* 0x000000ff0500728c */ /* 0x000fc6000bf25270 */
[----:B------:R-:W-:Y:S08]  /*06b0*/  BRA.U !UP0, `(.L_x_3) ;  /* 0x00000001089c7547 */ /* 0x000ff0000b800000 */
[----:B------:R-:W2:Y:S01]  /*06c0*/  LDC.64 R4, c[0x0][0x380] ;  /* 0x0000e000ff047b82 */ /* 0x000ea20000000a00 */
[----:B------:R-:W-:Y:S01]  /*06d0*/  MOV R9, UR4 ;  /* 0x0000000400097c02 */ /* 0x000fe20008000f00 */
[----:B------:R-:W-:Y:S01]  /*06e0*/  VIADD R3, R11, UR4 ;  /* 0x000000040b037c36 */ /* 0x000fe20008000000 */
[----:B------:R-:W3:Y:S03]  /*06f0*/  LDCU.64 UR6, c[0x0][0x380] ;  /* 0x00007000ff0677ac */ /* 0x000ee60008000a00 */
[----:B------:R-:W-:Y:S02]  /*0700*/  IMAD R9, R9, UR12, R0 ;  /* 0x0000000c09097c24 */ /* 0x000fe4000f8e0200 */
[----:B------:R-:W4:Y:S01]  /*0710*/  LDC.64 R6, c[0x0][0x388] ;  /* 0x0000e200ff067b82 */ /* 0x000f220000000a00 */
[----:B--2---:R-:W-:-:S05]  /*0720*/  IMAD.WIDE.U32 R4, R3, 0x4, R4 ;  /* 0x0000000403047825 */ /* 0x004fca00078e0004 */
[----:B0-----:R0:W2:Y:S01]  /*0730*/  LDG.E R12, desc[UR10][R4.64] ;  /* 0x0000000a040c7981 */ /* 0x0010a2000c1e1900 */
[----:B----4-:R-:W-:-:S05]  /*0740*/  IMAD.WIDE R6, R9, 0x4, R6 ;  /* 0x0000000409067825 */ /* 0x010fca00078e0206 */
[----:B------:R4:W2:Y:S01]  /*0750*/  LDG.E R13, desc[UR10][R6.64] ;  /* 0x0000000a060d7981 */ /* 0x0008a2000c1e1900 */
[----:B------:R-:W-:Y:S02]  /*0760*/  IADD3 R3, P0, PT, R11, UR4, RZ ;  /* 0x000000040b037c10 */ /* 0x000fe4000ff1e0ff */
[----:B------:R-:W-:Y:S02]  /*0770*/  MOV R9, UR12 ;  /* 0x0000000c00097c02 */ /* 0x000fe40008000f00 */
[----:B------:R-:W-:Y:S02]  /*0780*/  IADD3.X R8, PT, PT, RZ, RZ, RZ, P0, !PT ;  /* 0x000000ffff087210 */ /* 0x000fe400007fe4ff */
[----:B---3--:R-:W-:-:S04]  /*0790*/  LEA R2, P0, R3, UR6, 0x2 ;  /* 0x0000000603027c11 */ /* 0x008fc8000f8010ff */
[----:B------:R-:W-:Y:S01]  /*07a0*/  LEA.HI.X R3, R3, UR7, R8, 0x2, P0 ;  /* 0x0000000703037c11 */ /* 0x000fe200080f1408 */
[----:B------:R-:W-:-:S04]  /*07b0*/  IMAD.WIDE R8, R9, 0x4, R6 ;  /* 0x0000000409087825 */ /* 0x000fc800078e0206 */
[----:B------:R-:W3:Y:S04]  /*07c0*/  LDG.E R14, desc[UR10][R2.64+0x4] ;  /* 0x0000040a020e7981 */ /* 0x000ee8000c1e1900 */
[----:B------:R5:W3:Y:S01]  /*07d0*/  LDG.E R17, desc[UR10][R8.64] ;  /* 0x0000000a08117981 */ /* 0x000ae2000c1e1900 */
[----:B------:R-:W-:-:S03]  /*07e0*/  MOV R15, UR12 ;  /* 0x0000000c000f7c02 */ /* 0x000fc60008000f00 */
[----:B------:R-:W3:Y:S02]  /*07f0*/  LDG.E R16, desc[UR10][R2.64+0x8] ;  /* 0x0000080a02107981 */ /* 0x000ee4000c1e1900 */
[----:B0-----:R-:W-:Y:S02]  /*0800*/  IMAD.WIDE R4, R15, 0x4, R8 ;  /* 0x000000040f047825 */ /* 0x001fe400078e0208 */
[----:B------:R-:W3:Y:S04]  /*0810*/  LDG.E R18, desc[UR10][R2.64+0xc] ;  /* 0x00000c0a02127981 */ /* 0x000ee8000c1e1900 */
[----:B------:R0:W3:Y:S01]  /*0820*/  LDG.E R19, desc[UR10][R4.64] ;  /* 0x0000000a04137981 */ /* 0x0000e2000c1e1900 */
[----:B----4-:R-:W-:-:S04]  /*0830*/  IMAD.U32 R7, RZ, RZ, UR12 ;  /* 0x0000000cff077e24 */ /* 0x010fc8000f8e00ff */
[----:B------:R-:W-:-:S06]  /*0840*/  IMAD.WIDE R6, R7, 0x4, R4 ;  /* 0x0000000407067825 */ /* 0x000fcc00078e0204 */
[----:B------:R-:W4:Y:S01]  /*0850*/  LDG.E R7, desc[UR10][R6.64] ;  /* 0x0000000a06077981 */ /* 0x000f22000c1e1900 */
[----:B-1----:R-:W-:Y:S01]  /*0860*/  I2FP.F32.S32 R15, R10 ;  /* 0x0000000a000f7245 */ /* 0x002fe20000201400 */
[----:B------:R-:W-:-:S04]  /*0870*/  UIADD3 UR4, UPT, UPT, UR4, 0x4, URZ ;  /* 0x0000000404047890 */ /* 0x000fc8000fffe0ff */
[----:B--2---:R-:W-:-:S06]  /*0880*/  FFMA R12, R12, R13, R15 ;  /* 0x0000000d0c0c7223 */ /* 0x004fcc000000000f */
[----:B------:R-:W5:Y:S02]  /*0890*/  F2I.TRUNC.NTZ R12, R12 ;  /* 0x0000000c000c7305 */ /* 0x000f64000020f100 */
[----:B-----5:R-:W-:-:S05]  /*08a0*/  I2FP.F32.S32 R9, R12 ;  /* 0x0000000c00097245 */ /* 0x020fca0000201400 */
[----:B---3--:R-:W-:-:S06]  /*08b0*/  FFMA R9, R14, R17, R9 ;  /* 0x000000110e097223 */ /* 0x008fcc0000000009 */
[----:B------:R-:W0:Y:S02]  /*08c0*/  F2I.TRUNC.NTZ R9, R9 ;  /* 0x0000000900097305 */ /* 0x000e24000020f100 */
[----:B0-----:R-:W-:-:S05]  /*08d0*/  I2FP.F32.S32 R5, R9 ;  /* 0x0000000900057245 */ /* 0x001fca0000201400 */
[----:B------:R-:W-:-:S06]  /*08e0*/  FFMA R5, R16, R19, R5 ;  /* 0x0000001310057223 */ /* 0x000fcc0000000005 */
[----:B------:R-:W0:Y:S02]  /*08f0*/  F2I.TRUNC.NTZ R5, R5 ;  /* 0x0000000500057305 */ /* 0x000e24000020f100 */
[----:B0-----:R-:W-:-:S05]  /*0900*/  I2FP.F32.S32 R3, R5 ;  /* 0x0000000500037245 */ /* 0x001fca0000201400 */
[----:B----4-:R-:W-:-:S04]  /*0910*/  FFMA R3, R18, R7, R3 ;  /* 0x0000000712037223 */ /* 0x010fc80000000003 */
[----:B------:R2:W3:Y:S03]  /*0920*/  F2I.TRUNC.NTZ R10, R3 ;  /* 0x00000003000a7305 */ /* 0x0004e6000020f100 */
.L_x_3:
[----:B------:R-:W-:Y:S05]  /*0930*/  BRA.U !UP1, `(.L_x_2) ;  /* 0x0000000109a87547 */ /* 0x000fea000b800000 */
[----:B------:R-:W-:Y:S02]  /*0940*/  UISETP.NE.AND UP0, UPT, UR5, 0x1, UPT ;  /* 0x000000010500788c */ /* 0x000fe4000bf05270 */
[----:B------:R-:W-:-:S04]  /*0950*/  ULOP3.LUT UR6, UR12, 0x1, URZ, 0xc0, !UPT ;  /* 0x000000010c067892 */ /* 0x000fc8000f8ec0ff */
[----:B------:R-:W-:-:S03]  /*0960*/  UISETP.NE.U32.AND UP1, UPT, UR6, 0x1, UPT ;  /* 0x000000010600788c */ /* 0x000fc6000bf25070 */
[----:B------:R-:W-:Y:S08]  /*0970*/  BRA.U !UP0, `(.L_x_4) ;  /* 0x0000000108647547 */ /* 0x000ff0000b800000 */
[----:B--2---:R-:W2:Y:S01]  /*0980*/  LDC.64 R2, c[0x0][0x380] ;  /* 0x0000e000ff027b82 */ /* 0x004ea20000000a00 */
[----:B------:R-:W-:Y:S01]  /*0990*/  MOV R9, UR4 ;  /* 0x0000000400097c02 */ /* 0x000fe20008000f00 */
[----:B------:R-:W4:Y:S01]  /*09a0*/  LDCU.64 UR6, c[0x0][0x380] ;  /* 0x00007000ff0677ac */ /* 0x000f220008000a00 */
[----:B------:R-:W-:-:S03]  /*09b0*/  IADD3 R7, PT, PT, R11, UR4, RZ ;  /* 0x000000040b077c10 */ /* 0x000fc6000fffe0ff */
[----:B------:R-:W-:Y:S02]  /*09c0*/  IMAD R9, R9, UR12, R0 ;  /* 0x0000000c09097c24 */ /* 0x000fe4000f8e0200 */
[----:B------:R-:W5:Y:S01]  /*09d0*/  LDC.64 R4, c[0x0][0x388] ;  /* 0x0000e200ff047b82 */ /* 0x000f620000000a00 */
[----:B--2---:R-:W-:-:S06]  /*09e0*/  IMAD.WIDE.U32 R2, R7, 0x4, R2 ;  /* 0x0000000407027825 */ /* 0x004fcc00078e0002 */
[----:B0-----:R-:W2:Y:S01]  /*09f0*/  LDG.E R2, desc[UR10][R2.64] ;  /* 0x0000000a02027981 */ /* 0x001ea2000c1e1900 */
[----:B-----5:R-:W-:-:S05]  /*0a00*/  IMAD.WIDE R4, R9, 0x4, R4 ;  /* 0x0000000409047825 */ /* 0x020fca00078e0204 */
[----:B------:R-:W2:Y:S01]  /*0a10*/  LDG.E R13, desc[UR10][R4.64] ;  /* 0x0000000a040d7981 */ /* 0x000ea2000c1e1900 */
[----:B------:R-:W-:Y:S01]  /*0a20*/  IADD3 R7, P0, PT, R11, UR4, RZ ;  /* 0x000000040b077c10 */ /* 0x000fe2000ff1e0ff */
[----:B------:R-:W-:-:S03]  /*0a30*/  IMAD.U32 R9, RZ, RZ, UR12 ;  /* 0x0000000cff097e24 */ /* 0x000fc6000f8e00ff */
[----:B------:R-:W-:Y:S02]  /*0a40*/  IADD3.X R8, PT, PT, RZ, RZ, RZ, P0, !PT ;  /* 0x000000ffff087210 */ /* 0x000fe400007fe4ff */
[----:B----4-:R-:W-:-:S04]  /*0a50*/  LEA R6, P0, R7, UR6, 0x2 ;  /* 0x0000000607067c11 */ /* 0x010fc8000f8010ff */
[----:B------:R-:W-:Y:S01]  /*0a60*/  LEA.HI.X R7, R7, UR7, R8, 0x2, P0 ;  /* 0x0000000707077c11 */ /* 0x000fe200080f1408 */
[----:B------:R-:W-:-:S04]  /*0a70*/  IMAD.WIDE R8, R9, 0x4, R4 ;  /* 0x0000000409087825 */ /* 0x000fc800078e0204 */
[----:B------:R-:W4:Y:S04]  /*0a80*/  LDG.E R6, desc[UR10][R6.64+0x4] ;  /* 0x0000040a06067981 */ /* 0x000f28000c1e1900 */
[----:B------:R-:W4:Y:S01]  /*0a90*/  LDG.E R9, desc[UR10][R8.64] ;  /* 0x0000000a08097981 */ /* 0x000f22000c1e1900 */
[----:B-1-3--:R-:W-:Y:S01]  /*0aa0*/  I2FP.F32.S32 R15, R10 ;  /* 0x0000000a000f7245 */ /* 0x00afe20000201400 */
[----:B------:R-:W-:-:S04]  /*0ab0*/  UIADD3 UR4, UPT, UPT, UR4, 0x2, URZ ;  /* 0x0000000204047890 */ /* 0x000fc8000fffe0ff */
[----:B--2---:R-:W-:-:S06]  /*0ac0*/  FFMA R2, R2, R13, R15 ;  /* 0x0000000d02027223 */ /* 0x004fcc000000000f */
[----:B------:R-:W0:Y:S02]  /*0ad0*/  F2I.TRUNC.NTZ R2, R2 ;  /* 0x0000000200027305 */ /* 0x000e24000020f100 */
[----:B0-----:R-:W-:-:S05]  /*0ae0*/  I2FP.F32.S32 R3, R2 ;  /* 0x0000000200037245 */ /* 0x001fca0000201400 */
[----:B----4-:R-:W-:-:S04]  /*0af0*/  FFMA R3, R6, R9, R3 ;  /* 0x0000000906037223 */ /* 0x010fc80000000003 */
[----:B------:R4:W0:Y:S03]  /*0b00*/  F2I.TRUNC.NTZ R10, R3 ;  /* 0x00000003000a7305 */ /* 0x000826000020f100 */
.L_x_4:
[----:B------:R-:W-:Y:S05]  /*0b10*/  BRA.U UP1, `(.L_x_2) ;  /* 0x0000000101307547 */ /* 0x000fea000b800000 */
[----:B--2-4-:R-:W2:Y:S01]  /*0b20*/  LDC.64 R2, c[0x0][0x380] ;  /* 0x0000e000ff027b82 */ /* 0x014ea20000000a00 */
[----:B------:R-:W-:Y:S02]  /*0b30*/  MOV R9, UR4 ;  /* 0x0000000400097c02 */ /* 0x000fe40008000f00 */
[----:B------:R-:W-:-:S03]  /*0b40*/  IADD3 R7, PT, PT, R11, UR4, RZ ;  /* 0x000000040b077c10 */ /* 0x000fc6000fffe0ff */
[----:B------:R-:W-:Y:S02]  /*0b50*/  IMAD R9, R9, UR12, R0 ;  /* 0x0000000c09097c24 */ /* 0x000fe4000f8e0200 */
[----:B------:R-:W4:Y:S01]  /*0b60*/  LDC.64 R4, c[0x0][0x388] ;  /* 0x0000e200ff047b82 */ /* 0x000f220000000a00 */
[----:B--2---:R-:W-:-:S06]  /*0b70*/  IMAD.WIDE.U32 R2, R7, 0x4, R2 ;  /* 0x0000000407027825 */ /* 0x004fcc00078e0002 */
[----:B0-----:R-:W2:Y:S01]  /*0b80*/  LDG.E R2, desc[UR10][R2.64] ;  /* 0x0000000a02027981 */ /* 0x001ea2000c1e1900 */
[----:B----4-:R-:W-:-:S06]  /*0b90*/  IMAD.WIDE R4, R9, 0x4, R4 ;  /* 0x0000000409047825 */ /* 0x010fcc00078e0204 */
[----:B------:R-:W2:Y:S01]  /*0ba0*/  LDG.E R5, desc[UR10][R4.64] ;  /* 0x0000000a04057981 */ /* 0x000ea2000c1e1900 */
[----:B-1-3--:R-:W-:-:S05]  /*0bb0*/  I2FP.F32.S32 R7, R10 ;  /* 0x0000000a00077245 */ /* 0x00afca0000201400 */
[----:B--2---:R-:W-:-:S06]  /*0bc0*/  FFMA R10, R2, R5, R7 ;  /* 0x00000005020a7223 */ /* 0x004fcc0000000007 */
[----:B------:R-:W0:Y:S02]  /*0bd0*/  F2I.TRUNC.NTZ R10, R10 ;  /* 0x0000000a000a7305 */ /* 0x000e24000020f100 */
.L_x_2:
[----:B--2-4-:R-:W2:Y:S01]  /*0be0*/  LDC.64 R2, c[0x0][0x390] ;  /* 0x0000e400ff027b82 */ /* 0x014ea20000000a00 */
[----:B------:R-:W-:Y:S02]  /*0bf0*/  IADD3 R11, PT, PT, R0, R11, RZ ;  /* 0x0000000b000b7210 */ /* 0x000fe40007ffe0ff */
[----:B01-3--:R-:W-:-:S03]  /*0c00*/  I2FP.F32.S32 R5, R10 ;  /* 0x0000000a00057245 */ /* 0x00bfc60000201400 */
[----:B--2---:R-:W-:-:S05]  /*0c10*/  IMAD.WIDE R2, R11, 0x4, R2 ;  /* 0x000000040b027825 */ /* 0x004fca00078e0202 */
[----:B------:R-:W-:Y:S01]  /*0c20*/  STG.E desc[UR10][R2.64], R5 ;  /* 0x0000000502007986 */ /* 0x000fe2000c10190a */
[----:B------:R-:W-:Y:S05]  /*0c30*/  EXIT ;  /* 0x000000000000794d */ /* 0x000fea0003800000 */
.L_x_5:
[----:B------:R-:W-:-:S00]  /*0c40*/  BRA `(.L_x_5) ;  /* 0xfffffffc00fc7947 */ /* 0x000fc0000383ffff */
[----:B------:R-:W-:-:S00]  /*0c50*/  NOP ;  /* 0x0000000000007918 */ /* 0x000fc00000000000 */
        /* <DEDUP_REMOVED lines=10> */
.L_x_6:


//--------------------- .nv.shared.reserved.0     --------------------------
	.section	.nv.shared.reserved.0,"aw",@nobits
	.weak		__nv_reservedSMEM_offset_0_alias
	.size		__nv_reservedSMEM_offset_0_alias, 0, 64
	.other		__nv_reservedSMEM_offset_0_alias,@"STO_CUDA_RESERVED_SHARED STV_DEFAULT"
__nv_reservedSMEM_offset_0_alias:
	.zero		0
	.zero		64


//--------------------- .nv.constant0._Z9matrixMulPKfS0_Pfi --------------------------
	.section	.nv.constant0._Z9matrixMulPKfS0_Pfi,"a",@progbits
	.sectionflags	@""
	.align	4
.nv.constant0._Z9matrixMulPKfS0_Pfi:
	.zero		924


//--------------------- SYMBOLS --------------------------

	.type		.nv.reservedSmem.offset0,@object
	.size		.nv.reservedSmem.offset0,0x4
